//
// Generated by NVIDIA NVVM Compiler
//
// Compiler Build ID: CL-36424714
// Cuda compilation tools, release 13.0, V13.0.88
// Based on NVVM 20.0.0
//

.version 9.0
.target sm_100
.address_size 64

	// .globl	_Z10add_kernelPdS_ll

.visible .entry _Z10add_kernelPdS_ll(
	.param .u64 .ptr .align 1 _Z10add_kernelPdS_ll_param_0,
	.param .u64 .ptr .align 1 _Z10add_kernelPdS_ll_param_1,
	.param .u64 _Z10add_kernelPdS_ll_param_2,
	.param .u64 _Z10add_kernelPdS_ll_param_3
)
{
	.reg .pred 	%p<2>;
	.reg .b32 	%r<5>;
	.reg .b64 	%rd<14>;
	.reg .b64 	%fd<4>;

	ld.param.u64 	%rd3, [_Z10add_kernelPdS_ll_param_0];
	ld.param.u64 	%rd4, [_Z10add_kernelPdS_ll_param_1];
	ld.param.u64 	%rd5, [_Z10add_kernelPdS_ll_param_2];
	ld.param.u64 	%rd6, [_Z10add_kernelPdS_ll_param_3];
	mov.u32 	%r1, %ctaid.x;
	mov.u32 	%r2, %ntid.x;
	mov.u32 	%r3, %tid.x;
	mad.lo.s32 	%r4, %r1, %r2, %r3;
	cvt.u64.u32 	%rd1, %r4;
	add.s64 	%rd2, %rd5, %rd1;
	setp.ge.s64 	%p1, %rd2, %rd6;
	@%p1 bra 	$L__BB0_2;
	cvta.to.global.u64 	%rd7, %rd3;
	cvta.to.global.u64 	%rd8, %rd4;
	shl.b64 	%rd9, %rd2, 3;
	add.s64 	%rd10, %rd7, %rd9;
	ld.global.f64 	%fd1, [%rd10];
	shl.b64 	%rd11, %rd1, 3;
	add.s64 	%rd12, %rd7, %rd11;
	ld.global.f64 	%fd2, [%rd12];
	add.f64 	%fd3, %fd1, %fd2;
	add.s64 	%rd13, %rd8, %rd9;
	st.global.f64 	[%rd13], %fd3;
$L__BB0_2:
	ret;

}


// ===== COMPILED SASS (sm_100) =====

	.target	sm_100

	.elftype	@"ET_EXEC"


//--------------------- .note.nv.tkinfo           --------------------------
	.section	.note.nv.tkinfo,"",@"SHT_NOTE"
	.sectionflags	@"SHF_NOTE_NV_TKINFO"
	.tkinfo
        /*0018*/ 	.word	0x00000002
        /*0030*/ 	.string	""
        /*0030*/ 	.string	"ptxas"
        /*0030*/ 	.string	"Cuda compilation tools, release 13.0, V13.0.88"
        /*0030*/ 	.string	"Build cuda_13.0.r13.0/compiler.36424714_0"
        /*0030*/ 	.string	"-arch sm_100 -m 64 "



//--------------------- .note.nv.cuinfo           --------------------------
	.section	.note.nv.cuinfo,"",@"SHT_NOTE"
	.sectionflags	@"SHF_NOTE_NV_CUINFO"
        /*0018*/ 	.short	0x0002
        /*001a*/ 	.short	0x0064
        /*001c*/ 	.short	0x0082
	.zero		2


//--------------------- .nv.info                  --------------------------
	.section	.nv.info,"",@"SHT_CUDA_INFO"
	.align	4


	//----- nvinfo : EIATTR_REGCOUNT
	.align		4
        /*0000*/ 	.byte	0x04, 0x2f
        /*0002*/ 	.short	(.L_1 - .L_0)
	.align		4
.L_0:
        /*0004*/ 	.word	index@(_Z10add_kernelPdS_ll)
        /*0008*/ 	.word	0x0000000c


	//----- nvinfo : EIATTR_FRAME_SIZE
	.align		4
.L_1:
        /*000c*/ 	.byte	0x04, 0x11
        /*000e*/ 	.short	(.L_3 - .L_2)
	.align		4
.L_2:
        /*0010*/ 	.word	index@(_Z10add_kernelPdS_ll)
        /*0014*/ 	.word	0x00000000


	//----- nvinfo : EIATTR_MIN_STACK_SIZE
	.align		4
.L_3:
        /*0018*/ 	.byte	0x04, 0x12
        /*001a*/ 	.short	(.L_5 - .L_4)
	.align		4
.L_4:
        /*001c*/ 	.word	index@(_Z10add_kernelPdS_ll)
        /*0020*/ 	.word	0x00000000
.L_5:


//--------------------- .nv.compat                --------------------------
	.section	.nv.compat,"",@"SHT_CUDA_COMPAT_INFO"
	.align	4
        /*0000*/ 	.byte	0x02, 0x09, 0x00, 0x00, 0x02, 0x02, 0x01, 0x00, 0x02, 0x05, 0x05, 0x00, 0x03, 0x07, 0x01, 0x01
        /*0010*/ 	.byte	0x02, 0x03, 0x00, 0x00, 0x02, 0x06, 0x01, 0x00, 0x04, 0x0b, 0x08, 0x00, 0x01, 0x00, 0x00, 0x00
        /*0020*/ 	.byte	0x00, 0x00, 0x00, 0x00


//--------------------- .nv.info._Z10add_kernelPdS_ll --------------------------
	.section	.nv.info._Z10add_kernelPdS_ll,"",@"SHT_CUDA_INFO"
	.sectionflags	@""
	.align	4


	//----- nvinfo : EIATTR_CUDA_API_VERSION
	.align		4
        /*0000*/ 	.byte	0x04, 0x37
        /*0002*/ 	.short	(.L_7 - .L_6)
.L_6:
        /*0004*/ 	.word	0x00000082


	//----- nvinfo : EIATTR_KPARAM_INFO
	.align		4
.L_7:
        /*0008*/ 	.byte	0x04, 0x17
        /*000a*/ 	.short	(.L_9 - .L_8)
.L_8:
        /*000c*/ 	.word	0x00000000
        /*0010*/ 	.short	0x0003
        /*0012*/ 	.short	0x0018
        /*0014*/ 	.byte	0x00, 0xf0, 0x21, 0x00


	//----- nvinfo : EIATTR_KPARAM_INFO
	.align		4
.L_9:
        /*0018*/ 	.byte	0x04, 0x17
        /*001a*/ 	.short	(.L_11 - .L_10)
.L_10:
        /*001c*/ 	.word	0x00000000
        /*0020*/ 	.short	0x0002
        /*0022*/ 	.short	0x0010
        /*0024*/ 	.byte	0x00, 0xf0, 0x21, 0x00


	//----- nvinfo : EIATTR_KPARAM_INFO
	.align		4
.L_11:
        /*0028*/ 	.byte	0x04, 0x17
        /*002a*/ 	.short	(.L_13 - .L_12)
.L_12:
        /*002c*/ 	.word	0x00000000
        /*0030*/ 	.short	0x0001
        /*0032*/ 	.short	0x0008
        /*0034*/ 	.byte	0x00, 0xf5, 0x21, 0x00


	//----- nvinfo : EIATTR_KPARAM_INFO
	.align		4
.L_13:
        /*0038*/ 	.byte	0x04, 0x17
        /*003a*/ 	.short	(.L_15 - .L_14)
.L_14:
        /*003c*/ 	.word	0x00000000
        /*0040*/ 	.short	0x0000
        /*0042*/ 	.short	0x0000
        /*0044*/ 	.byte	0x00, 0xf5, 0x21, 0x00


	//----- nvinfo : EIATTR_SPARSE_MMA_MASK
	.align		4
.L_15:
        /*0048*/ 	.byte	0x03, 0x50
        /*004a*/ 	.short	0x0000


	//----- nvinfo : EIATTR_MAXREG_COUNT
	.align		4
        /*004c*/ 	.byte	0x03, 0x1b
        /*004e*/ 	.short	0x00ff


	//----- nvinfo : EIATTR_MERCURY_ISA_VERSION
	.align		4
        /*0050*/ 	.byte	0x03, 0x5f
        /*0052*/ 	.short	0x0101


	//----- nvinfo : EIATTR_VRC_CTA_INIT_COUNT
	.align		4
        /*0054*/ 	.byte	0x02, 0x4a
	.zero		1
	.zero		1


	//----- nvinfo : EIATTR_EXIT_INSTR_OFFSETS
	.align		4
        /*0058*/ 	.byte	0x04, 0x1c
        /*005a*/ 	.short	(.L_17 - .L_16)


	//   ....[0]....
.L_16:
        /*005c*/ 	.word	0x000000a0


	//   ....[1]....
        /*0060*/ 	.word	0x00000190


	//----- nvinfo : EIATTR_CBANK_PARAM_SIZE
	.align		4
.L_17:
        /*0064*/ 	.byte	0x03, 0x19
        /*0066*/ 	.short	0x0020


	//----- nvinfo : EIATTR_PARAM_CBANK
	.align		4
        /*0068*/ 	.byte	0x04, 0x0a
        /*006a*/ 	.short	(.L_19 - .L_18)
	.align		4
.L_18:
        /*006c*/ 	.word	index@(.nv.constant0._Z10add_kernelPdS_ll)
        /*0070*/ 	.short	0x0380
        /*0072*/ 	.short	0x0020


	//----- nvinfo : EIATTR_SW_WAR
	.align		4
.L_19:
        /*0074*/ 	.byte	0x04, 0x36
        /*0076*/ 	.short	(.L_21 - .L_20)
.L_20:
        /*0078*/ 	.word	0x00000008
.L_21:


//--------------------- .nv.callgraph             --------------------------
	.section	.nv.callgraph,"",@"SHT_CUDA_CALLGRAPH"
	.align	4
	.sectionentsize	8
	.align		4
        /*0000*/ 	.word	0x00000000
	.align		4
        /*0004*/ 	.word	0xffffffff
	.align		4
        /*0008*/ 	.word	0x00000000
	.align		4
        /*000c*/ 	.word	0xfffffffe
	.align		4
        /*0010*/ 	.word	0x00000000
	.align		4
        /*0014*/ 	.word	0xfffffffd
	.align		4
        /*0018*/ 	.word	0x00000000
	.align		4
        /*001c*/ 	.word	0xfffffffc


//--------------------- .text._Z10add_kernelPdS_ll --------------------------
	.section	.text._Z10add_kernelPdS_ll,"ax",@progbits
	.align	128
        .global         _Z10add_kernelPdS_ll
        .type           _Z10add_kernelPdS_ll,@function
        .size           _Z10add_kernelPdS_ll,(.L_x_1 - _Z10add_kernelPdS_ll)
        .other          _Z10add_kernelPdS_ll,@"STO_CUDA_ENTRY STV_DEFAULT"
_Z10add_kernelPdS_ll:
.text._Z10add_kernelPdS_ll:
[----:B------:R-:W-:Y:S01]  /*0000*/  LDC R1, c[0x0][0x37c] ;  /* 0x0000df00ff017b82 */ /* 0x000fe20000000800 */
[----:B------:R-:W0:Y:S07]  /*0010*/  S2R R3, SR_TID.X ;  /* 0x0000000000037919 */ /* 0x000e2e0000002100 */
[----:B------:R-:W0:Y:S01]  /*0020*/  S2UR UR4, SR_CTAID.X ;  /* 0x00000000000479c3 */ /* 0x000e220000002500 */
[----:B------:R-:W1:Y:S07]  /*0030*/  LDCU.128 UR8, c[0x0][0x390] ;  /* 0x00007200ff0877ac */ /* 0x000e6e0008000c00 */
[----:B------:R-:W0:Y:S02]  /*0040*/  LDC R0, c[0x0][0x360] ;  /* 0x0000d800ff007b82 */ /* 0x000e240000000800 */
[----:B0-----:R-:W-:-:S05]  /*0050*/  IMAD R0, R0, UR4, R3 ;  /* 0x0000000400007c24 */ /* 0x001fca000f8e0203 */
[----:B-1----:R-:W-:-:S04]  /*0060*/  IADD3 R9, P1, PT, R0, UR8, RZ ;  /* 0x0000000800097c10 */ /* 0x002fc8000ff3e0ff */
[----:B------:R-:W-:Y:S01]  /*0070*/  ISETP.GE.U32.AND P0, PT, R9, UR10, PT ;  /* 0x0000000a09007c0c */ /* 0x000fe2000bf06070 */
[----:B------:R-:W-:-:S05]  /*0080*/  IMAD.X R2, RZ, RZ, UR9, P1 ;  /* 0x00000009ff027e24 */ /* 0x000fca00088e06ff */
[----:B------:R-:W-:-:S13]  /*0090*/  ISETP.GE.AND.EX P0, PT, R2, UR11, PT, P0 ;  /* 0x0000000b02007c0c */ /* 0x000fda000bf06300 */
[----:B------:R-:W-:Y:S05]  /*00a0*/  @P0 EXIT ;  /* 0x000000000000094d */ /* 0x000fea0003800000 */
[----:B------:R-:W0:Y:S01]  /*00b0*/  LDCU.128 UR8, c[0x0][0x380] ;  /* 0x00007000ff0877ac */ /* 0x000e220008000c00 */
[C---:B------:R-:W-:Y:S01]  /*00c0*/  IMAD.SHL.U32 R8, R9.reuse, 0x8, RZ ;  /* 0x0000000809087824 */ /* 0x040fe200078e00ff */
[----:B------:R-:W-:Y:S01]  /*00d0*/  SHF.L.U64.HI R9, R9, 0x3, R2 ;  /* 0x0000000309097819 */ /* 0x000fe20000010202 */
[----:B------:R-:W1:Y:S01]  /*00e0*/  LDCU.64 UR4, c[0x0][0x358] ;  /* 0x00006b00ff0477ac */ /* 0x000e620008000a00 */
[----:B0-----:R-:W-:Y:S02]  /*00f0*/  LEA R4, P1, R0, UR8, 0x3 ;  /* 0x0000000800047c11 */ /* 0x001fe4000f8218ff */
[----:B------:R-:W-:Y:S02]  /*0100*/  IADD3 R6, P0, PT, R8, UR8, RZ ;  /* 0x0000000808067c10 */ /* 0x000fe4000ff1e0ff */
[----:B------:R-:W-:Y:S02]  /*0110*/  LEA.HI.X R5, R0, UR9, RZ, 0x3, P1 ;  /* 0x0000000900057c11 */ /* 0x000fe400088f1cff */
[----:B------:R-:W-:-:S04]  /*0120*/  IADD3.X R7, PT, PT, R9, UR9, RZ, P0, !PT ;  /* 0x0000000909077c10 */ /* 0x000fc800087fe4ff */
[----:B-1----:R-:W2:Y:S04]  /*0130*/  LDG.E.64 R4, desc[UR4][R4.64] ;  /* 0x0000000404047981 */ /* 0x002ea8000c1e1b00 */
[----:B------:R-:W2:Y:S01]  /*0140*/  LDG.E.64 R2, desc[UR4][R6.64] ;  /* 0x0000000406027981 */ /* 0x000ea2000c1e1b00 */
[----:B------:R-:W-:-:S04]  /*0150*/  IADD3 R8, P0, PT, R8, UR10, RZ ;  /* 0x0000000a08087c10 */ /* 0x000fc8000ff1e0ff */
[----:B------:R-:W-:Y:S01]  /*0160*/  IADD3.X R9, PT, PT, R9, UR11, RZ, P0, !PT ;  /* 0x0000000b09097c10 */ /* 0x000fe200087fe4ff */
[----:B--2---:R-:W-:-:S07]  /*0170*/  DADD R2, R2, R4 ;  /* 0x0000000002027229 */ /* 0x004fce0000000004 */
[----:B------:R-:W-:Y:S01]  /*0180*/  STG.E.64 desc[UR4][R8.64], R2 ;  /* 0x0000000208007986 */ /* 0x000fe2000c101b04 */
[----:B------:R-:W-:Y:S05]  /*0190*/  EXIT ;  /* 0x000000000000794d */ /* 0x000fea0003800000 */
.L_x_0:
[----:B------:R-:W-:-:S00]  /*01a0*/  BRA `(.L_x_0) ;  /* 0xfffffffc00fc7947 */ /* 0x000fc0000383ffff */
[----:B------:R-:W-:-:S00]  /*01b0*/  NOP ;  /* 0x0000000000007918 */ /* 0x000fc00000000000 */
        /* <DEDUP_REMOVED lines=12> */
.L_x_1:


//--------------------- .nv.shared.reserved.0     --------------------------
	.section	.nv.shared.reserved.0,"aw",@nobits
	.weak		__nv_reservedSMEM_offset_0_alias
	.size		__nv_reservedSMEM_offset_0_alias, 0, 64
	.other		__nv_reservedSMEM_offset_0_alias,@"STO_CUDA_RESERVED_SHARED STV_DEFAULT"
__nv_reservedSMEM_offset_0_alias:
	.zero		0
	.zero		64


//--------------------- .nv.constant0._Z10add_kernelPdS_ll --------------------------
	.section	.nv.constant0._Z10add_kernelPdS_ll,"a",@progbits
	.sectionflags	@""
	.align	4
.nv.constant0._Z10add_kernelPdS_ll:
	.zero		928


//--------------------- SYMBOLS --------------------------

	.type		.nv.reservedSmem.offset0,@object
	.size		.nv.reservedSmem.offset0,0x4
